//
// Generated by NVIDIA NVVM Compiler
//
// Compiler Build ID: CL-36424714
// Cuda compilation tools, release 13.0, V13.0.88
// Based on NVVM 20.0.0
//

.version 9.0
.target sm_100
.address_size 64

	// .globl	_Z7kreducePji

.visible .entry _Z7kreducePji(
	.param .u64 .ptr .align 1 _Z7kreducePji_param_0,
	.param .u32 _Z7kreducePji_param_1
)
{
	.reg .pred 	%p<6>;
	.reg .b32 	%r<20>;
	.reg .b64 	%rd<7>;

	ld.param.u64 	%rd3, [_Z7kreducePji_param_0];
	ld.param.u32 	%r5, [_Z7kreducePji_param_1];
	cvta.to.global.u64 	%rd1, %rd3;
	mov.u32 	%r6, %ctaid.x;
	mov.u32 	%r7, %ntid.x;
	mov.u32 	%r8, %tid.x;
	mad.lo.s32 	%r1, %r6, %r7, %r8;
	add.s32 	%r9, %r5, 1;
	setp.lt.u32 	%p1, %r9, 3;
	@%p1 bra 	$L__BB0_5;
	mul.wide.u32 	%rd4, %r1, 4;
	add.s64 	%rd2, %rd1, %rd4;
	shr.u32 	%r11, %r5, 31;
	add.s32 	%r12, %r5, %r11;
	shr.s32 	%r2, %r12, 1;
	mov.b32 	%r19, 1;
$L__BB0_2:
	setp.ge.u32 	%p2, %r1, %r5;
	shl.b32 	%r4, %r19, 1;
	add.s32 	%r13, %r4, -1;
	and.b32  	%r14, %r13, %r1;
	setp.ne.s32 	%p3, %r14, 0;
	or.pred  	%p4, %p2, %p3;
	@%p4 bra 	$L__BB0_4;
	add.s32 	%r15, %r19, %r1;
	mul.wide.u32 	%rd5, %r15, 4;
	add.s64 	%rd6, %rd1, %rd5;
	ld.global.u32 	%r16, [%rd6];
	ld.global.u32 	%r17, [%rd2];
	add.s32 	%r18, %r17, %r16;
	st.global.u32 	[%rd2], %r18;
$L__BB0_4:
	bar.sync 	0;
	setp.le.u32 	%p5, %r4, %r2;
	mov.u32 	%r19, %r4;
	@%p5 bra 	$L__BB0_2;
$L__BB0_5:
	ret;

}


// ===== COMPILED SASS (sm_100) =====

	.target	sm_100

	.elftype	@"ET_EXEC"


//--------------------- .note.nv.tkinfo           --------------------------
	.section	.note.nv.tkinfo,"",@"SHT_NOTE"
	.sectionflags	@"SHF_NOTE_NV_TKINFO"
	.tkinfo
        /*0018*/ 	.word	0x00000002
        /*0030*/ 	.string	""
        /*0030*/ 	.string	"ptxas"
        /*0030*/ 	.string	"Cuda compilation tools, release 13.0, V13.0.88"
        /*0030*/ 	.string	"Build cuda_13.0.r13.0/compiler.36424714_0"
        /*0030*/ 	.string	"-arch sm_100 -m 64 "



//--------------------- .note.nv.cuinfo           --------------------------
	.section	.note.nv.cuinfo,"",@"SHT_NOTE"
	.sectionflags	@"SHF_NOTE_NV_CUINFO"
        /*0018*/ 	.short	0x0002
        /*001a*/ 	.short	0x0064
        /*001c*/ 	.short	0x0082
	.zero		2


//--------------------- .nv.info                  --------------------------
	.section	.nv.info,"",@"SHT_CUDA_INFO"
	.align	4


	//----- nvinfo : EIATTR_REGCOUNT
	.align		4
        /*0000*/ 	.byte	0x04, 0x2f
        /*0002*/ 	.short	(.L_1 - .L_0)
	.align		4
.L_0:
        /*0004*/ 	.word	index@(_Z7kreducePji)
        /*0008*/ 	.word	0x0000000e


	//----- nvinfo : EIATTR_FRAME_SIZE
	.align		4
.L_1:
        /*000c*/ 	.byte	0x04, 0x11
        /*000e*/ 	.short	(.L_3 - .L_2)
	.align		4
.L_2:
        /*0010*/ 	.word	index@(_Z7kreducePji)
        /*0014*/ 	.word	0x00000000


	//----- nvinfo : EIATTR_MIN_STACK_SIZE
	.align		4
.L_3:
        /*0018*/ 	.byte	0x04, 0x12
        /*001a*/ 	.short	(.L_5 - .L_4)
	.align		4
.L_4:
        /*001c*/ 	.word	index@(_Z7kreducePji)
        /*0020*/ 	.word	0x00000000
.L_5:


//--------------------- .nv.compat                --------------------------
	.section	.nv.compat,"",@"SHT_CUDA_COMPAT_INFO"
	.align	4
        /*0000*/ 	.byte	0x02, 0x09, 0x00, 0x00, 0x02, 0x02, 0x01, 0x00, 0x02, 0x05, 0x05, 0x00, 0x03, 0x07, 0x01, 0x01
        /*0010*/ 	.byte	0x02, 0x03, 0x00, 0x00, 0x02, 0x06, 0x01, 0x00, 0x04, 0x0b, 0x08, 0x00, 0x09, 0x00, 0x00, 0x00
        /*0020*/ 	.byte	0x00, 0x00, 0x00, 0x00


//--------------------- .nv.info._Z7kreducePji    --------------------------
	.section	.nv.info._Z7kreducePji,"",@"SHT_CUDA_INFO"
	.sectionflags	@""
	.align	4


	//----- nvinfo : EIATTR_CUDA_API_VERSION
	.align		4
        /*0000*/ 	.byte	0x04, 0x37
        /*0002*/ 	.short	(.L_7 - .L_6)
.L_6:
        /*0004*/ 	.word	0x00000082


	//----- nvinfo : EIATTR_KPARAM_INFO
	.align		4
.L_7:
        /*0008*/ 	.byte	0x04, 0x17
        /*000a*/ 	.short	(.L_9 - .L_8)
.L_8:
        /*000c*/ 	.word	0x00000000
        /*0010*/ 	.short	0x0001
        /*0012*/ 	.short	0x0008
        /*0014*/ 	.byte	0x00, 0xf0, 0x11, 0x00


	//----- nvinfo : EIATTR_KPARAM_INFO
	.align		4
.L_9:
        /*0018*/ 	.byte	0x04, 0x17
        /*001a*/ 	.short	(.L_11 - .L_10)
.L_10:
        /*001c*/ 	.word	0x00000000
        /*0020*/ 	.short	0x0000
        /*0022*/ 	.short	0x0000
        /*0024*/ 	.byte	0x00, 0xf5, 0x21, 0x00


	//----- nvinfo : EIATTR_SPARSE_MMA_MASK
	.align		4
.L_11:
        /*0028*/ 	.byte	0x03, 0x50
        /*002a*/ 	.short	0x0000


	//----- nvinfo : EIATTR_MAXREG_COUNT
	.align		4
        /*002c*/ 	.byte	0x03, 0x1b
        /*002e*/ 	.short	0x00ff


	//----- nvinfo : EIATTR_NUM_BARRIERS
	.align		4
        /*0030*/ 	.byte	0x02, 0x4c
        /*0032*/ 	.byte	0x01
	.zero		1


	//----- nvinfo : EIATTR_MERCURY_ISA_VERSION
	.align		4
        /*0034*/ 	.byte	0x03, 0x5f
        /*0036*/ 	.short	0x0101


	//----- nvinfo : EIATTR_VRC_CTA_INIT_COUNT
	.align		4
        /*0038*/ 	.byte	0x02, 0x4a
	.zero		1
	.zero		1


	//----- nvinfo : EIATTR_EXIT_INSTR_OFFSETS
	.align		4
        /*003c*/ 	.byte	0x04, 0x1c
        /*003e*/ 	.short	(.L_13 - .L_12)


	//   ....[0]....
.L_12:
        /*0040*/ 	.word	0x00000070


	//   ....[1]....
        /*0044*/ 	.word	0x00000220


	//----- nvinfo : EIATTR_CRS_STACK_SIZE
	.align		4
.L_13:
        /*0048*/ 	.byte	0x04, 0x1e
        /*004a*/ 	.short	(.L_15 - .L_14)
.L_14:
        /*004c*/ 	.word	0x00000000


	//----- nvinfo : EIATTR_CBANK_PARAM_SIZE
	.align		4
.L_15:
        /*0050*/ 	.byte	0x03, 0x19
        /*0052*/ 	.short	0x000c


	//----- nvinfo : EIATTR_PARAM_CBANK
	.align		4
        /*0054*/ 	.byte	0x04, 0x0a
        /*0056*/ 	.short	(.L_17 - .L_16)
	.align		4
.L_16:
        /*0058*/ 	.word	index@(.nv.constant0._Z7kreducePji)
        /*005c*/ 	.short	0x0380
        /*005e*/ 	.short	0x000c


	//----- nvinfo : EIATTR_SW_WAR
	.align		4
.L_17:
        /*0060*/ 	.byte	0x04, 0x36
        /*0062*/ 	.short	(.L_19 - .L_18)
.L_18:
        /*0064*/ 	.word	0x00000008
.L_19:


//--------------------- .nv.callgraph             --------------------------
	.section	.nv.callgraph,"",@"SHT_CUDA_CALLGRAPH"
	.align	4
	.sectionentsize	8
	.align		4
        /*0000*/ 	.word	0x00000000
	.align		4
        /*0004*/ 	.word	0xffffffff
	.align		4
        /*0008*/ 	.word	0x00000000
	.align		4
        /*000c*/ 	.word	0xfffffffe
	.align		4
        /*0010*/ 	.word	0x00000000
	.align		4
        /*0014*/ 	.word	0xfffffffd
	.align		4
        /*0018*/ 	.word	0x00000000
	.align		4
        /*001c*/ 	.word	0xfffffffc


//--------------------- .text._Z7kreducePji       --------------------------
	.section	.text._Z7kreducePji,"ax",@progbits
	.align	128
        .global         _Z7kreducePji
        .type           _Z7kreducePji,@function
        .size           _Z7kreducePji,(.L_x_4 - _Z7kreducePji)
        .other          _Z7kreducePji,@"STO_CUDA_ENTRY STV_DEFAULT"
_Z7kreducePji:
.text._Z7kreducePji:
[----:B------:R-:W-:Y:S08]  /*0000*/  LDC R1, c[0x0][0x37c] ;  /* 0x0000df00ff017b82 */ /* 0x000ff00000000800 */
[----:B------:R-:W0:Y:S01]  /*0010*/  LDC R0, c[0x0][0x388] ;  /* 0x0000e200ff007b82 */ /* 0x000e220000000800 */
[----:B------:R-:W1:Y:S07]  /*0020*/  S2R R4, SR_TID.X ;  /* 0x0000000000047919 */ /* 0x000e6e0000002100 */
[----:B------:R-:W2:Y:S08]  /*0030*/  LDC R9, c[0x0][0x360] ;  /* 0x0000d800ff097b82 */ /* 0x000eb00000000800 */
[----:B------:R-:W3:Y:S01]  /*0040*/  S2UR UR4, SR_CTAID.X ;  /* 0x00000000000479c3 */ /* 0x000ee20000002500 */
[----:B0-----:R-:W-:-:S05]  /*0050*/  VIADD R2, R0, 0x1 ;  /* 0x0000000100027836 */ /* 0x001fca0000000000 */
[----:B------:R-:W-:-:S13]  /*0060*/  ISETP.GE.U32.AND P0, PT, R2, 0x3, PT ;  /* 0x000000030200780c */ /* 0x000fda0003f06070 */
[----:B-123--:R-:W-:Y:S05]  /*0070*/  @!P0 EXIT ;  /* 0x000000000000894d */ /* 0x00efea0003800000 */
[----:B------:R-:W0:Y:S01]  /*0080*/  LDC.64 R2, c[0x0][0x380] ;  /* 0x0000e000ff027b82 */ /* 0x000e220000000a00 */
[----:B------:R-:W-:Y:S01]  /*0090*/  LEA.HI R0, R0, R0, RZ, 0x1 ;  /* 0x0000000000007211 */ /* 0x000fe200078f08ff */
[----:B------:R-:W-:Y:S01]  /*00a0*/  IMAD R9, R9, UR4, R4 ;  /* 0x0000000409097c24 */ /* 0x000fe2000f8e0204 */
[----:B------:R-:W1:Y:S02]  /*00b0*/  LDCU.64 UR8, c[0x0][0x358] ;  /* 0x00006b00ff0877ac */ /* 0x000e640008000a00 */
[----:B------:R-:W-:Y:S01]  /*00c0*/  SHF.R.S32.HI R0, RZ, 0x1, R0 ;  /* 0x00000001ff007819 */ /* 0x000fe20000011400 */
[----:B------:R-:W2:Y:S02]  /*00d0*/  LDCU UR7, c[0x0][0x388] ;  /* 0x00007100ff0777ac */ /* 0x000ea40008000800 */
[----:B------:R-:W3:Y:S01]  /*00e0*/  LDC.64 R6, c[0x0][0x380] ;  /* 0x0000e000ff067b82 */ /* 0x000ee20000000a00 */
[----:B------:R-:W-:Y:S01]  /*00f0*/  UMOV UR4, 0x1 ;  /* 0x0000000100047882 */ /* 0x000fe20000000000 */
[----:B012---:R-:W-:-:S07]  /*0100*/  IMAD.WIDE.U32 R2, R9, 0x4, R2 ;  /* 0x0000000409027825 */ /* 0x007fce00078e0002 */
.L_x_2:
[----:B------:R-:W-:Y:S01]  /*0110*/  USHF.L.U32 UR5, UR4, 0x1, URZ ;  /* 0x0000000104057899 */ /* 0x000fe200080006ff */
[----:B------:R-:W-:Y:S03]  /*0120*/  BSSY.RECONVERGENT B0, `(.L_x_0) ;  /* 0x000000b000007945 */ /* 0x000fe60003800200 */
[----:B------:R-:W-:-:S06]  /*0130*/  UIADD3 UR6, UPT, UPT, UR5, -0x1, URZ ;  /* 0xffffffff05067890 */ /* 0x000fcc000fffe0ff */
[----:B------:R-:W-:-:S04]  /*0140*/  LOP3.LUT P0, RZ, R9, UR6, RZ, 0xc0, !PT ;  /* 0x0000000609ff7c12 */ /* 0x000fc8000f80c0ff */
[----:B------:R-:W-:-:S13]  /*0150*/  ISETP.GE.U32.OR P0, PT, R9, UR7, P0 ;  /* 0x0000000709007c0c */ /* 0x000fda0008706470 */
[----:B0-----:R-:W-:Y:S05]  /*0160*/  @P0 BRA `(.L_x_1) ;  /* 0x0000000000180947 */ /* 0x001fea0003800000 */
[----:B------:R-:W-:Y:S01]  /*0170*/  VIADD R5, R9, UR4 ;  /* 0x0000000409057c36 */ /* 0x000fe20008000000 */
[----:B------:R-:W2:Y:S03]  /*0180*/  LDG.E R11, desc[UR8][R2.64] ;  /* 0x00000008020b7981 */ /* 0x000ea6000c1e1900 */
[----:B---3--:R-:W-:-:S06]  /*0190*/  IMAD.WIDE.U32 R4, R5, 0x4, R6 ;  /* 0x0000000405047825 */ /* 0x008fcc00078e0006 */
[----:B------:R-:W2:Y:S02]  /*01a0*/  LDG.E R4, desc[UR8][R4.64] ;  /* 0x0000000804047981 */ /* 0x000ea4000c1e1900 */
[----:B--2---:R-:W-:-:S05]  /*01b0*/  IMAD.IADD R11, R4, 0x1, R11 ;  /* 0x00000001040b7824 */ /* 0x004fca00078e020b */
[----:B------:R0:W-:Y:S02]  /*01c0*/  STG.E desc[UR8][R2.64], R11 ;  /* 0x0000000b02007986 */ /* 0x0001e4000c101908 */
.L_x_1:
[----:B------:R-:W-:Y:S05]  /*01d0*/  BSYNC.RECONVERGENT B0 ;  /* 0x0000000000007941 */ /* 0x000fea0003800200 */
.L_x_0:
[----:B------:R-:W-:Y:S01]  /*01e0*/  BAR.SYNC.DEFER_BLOCKING 0x0 ;  /* 0x0000000000007b1d */ /* 0x000fe20000010000 */
[----:B------:R-:W-:-:S05]  /*01f0*/  ISETP.LT.U32.AND P0, PT, R0, UR5, PT ;  /* 0x0000000500007c0c */ /* 0x000fca000bf01070 */
[----:B------:R-:W-:-:S08]  /*0200*/  UMOV UR4, UR5 ;  /* 0x0000000500047c82 */ /* 0x000fd00008000000 */
[----:B------:R-:W-:Y:S05]  /*0210*/  @!P0 BRA `(.L_x_2) ;  /* 0xfffffffc00bc8947 */ /* 0x000fea000383ffff */
[----:B------:R-:W-:Y:S05]  /*0220*/  EXIT ;  /* 0x000000000000794d */ /* 0x000fea0003800000 */
.L_x_3:
[----:B------:R-:W-:-:S00]  /*0230*/  BRA `(.L_x_3) ;  /* 0xfffffffc00fc7947 */ /* 0x000fc0000383ffff */
[----:B------:R-:W-:-:S00]  /*0240*/  NOP ;  /* 0x0000000000007918 */ /* 0x000fc00000000000 */
        /* <DEDUP_REMOVED lines=11> */
.L_x_4:


//--------------------- .nv.shared.reserved.0     --------------------------
	.section	.nv.shared.reserved.0,"aw",@nobits
	.weak		__nv_reservedSMEM_offset_0_alias
	.size		__nv_reservedSMEM_offset_0_alias, 0, 64
	.other		__nv_reservedSMEM_offset_0_alias,@"STO_CUDA_RESERVED_SHARED STV_DEFAULT"
__nv_reservedSMEM_offset_0_alias:
	.zero		0
	.zero		64


//--------------------- .nv.constant0._Z7kreducePji --------------------------
	.section	.nv.constant0._Z7kreducePji,"a",@progbits
	.sectionflags	@""
	.align	4
.nv.constant0._Z7kreducePji:
	.zero		908


//--------------------- SYMBOLS --------------------------

	.type		.nv.reservedSmem.offset0,@object
	.size		.nv.reservedSmem.offset0,0x4
